//
// Generated by NVIDIA NVVM Compiler
//
// Compiler Build ID: CL-36424714
// Cuda compilation tools, release 13.0, V13.0.88
// Based on NVVM 20.0.0
//

.version 9.0
.target sm_100
.address_size 64

	// .globl	_Z5gTestPfS_

.visible .entry _Z5gTestPfS_(
	.param .u64 .ptr .align 1 _Z5gTestPfS__param_0,
	.param .u64 .ptr .align 1 _Z5gTestPfS__param_1
)
{
	.reg .b32 	%r<6>;
	.reg .b32 	%f<4>;
	.reg .b64 	%rd<8>;

	ld.param.u64 	%rd1, [_Z5gTestPfS__param_0];
	ld.param.u64 	%rd2, [_Z5gTestPfS__param_1];
	cvta.to.global.u64 	%rd3, %rd2;
	cvta.to.global.u64 	%rd4, %rd1;
	mov.u32 	%r1, %tid.x;
	mov.u32 	%r2, %ntid.x;
	mov.u32 	%r3, %ctaid.x;
	mad.lo.s32 	%r4, %r2, %r3, %r1;
	cvt.rn.f32.u32 	%f1, %r4;
	mul.wide.u32 	%rd5, %r4, 4;
	add.s64 	%rd6, %rd4, %rd5;
	st.global.f32 	[%rd6], %f1;
	add.s64 	%rd7, %rd3, %rd5;
	mov.b32 	%r5, 1073741824;
	st.global.u32 	[%rd7], %r5;
	ld.global.f32 	%f2, [%rd6];
	add.f32 	%f3, %f2, 0f40000000;
	st.global.f32 	[%rd6], %f3;
	ret;

}


// ===== COMPILED SASS (sm_100) =====

	.target	sm_100

	.elftype	@"ET_EXEC"


//--------------------- .note.nv.tkinfo           --------------------------
	.section	.note.nv.tkinfo,"",@"SHT_NOTE"
	.sectionflags	@"SHF_NOTE_NV_TKINFO"
	.tkinfo
        /*0018*/ 	.word	0x00000002
        /*0030*/ 	.string	""
        /*0030*/ 	.string	"ptxas"
        /*0030*/ 	.string	"Cuda compilation tools, release 13.0, V13.0.88"
        /*0030*/ 	.string	"Build cuda_13.0.r13.0/compiler.36424714_0"
        /*0030*/ 	.string	"-arch sm_100 -m 64 "



//--------------------- .note.nv.cuinfo           --------------------------
	.section	.note.nv.cuinfo,"",@"SHT_NOTE"
	.sectionflags	@"SHF_NOTE_NV_CUINFO"
        /*0018*/ 	.short	0x0002
        /*001a*/ 	.short	0x0064
        /*001c*/ 	.short	0x0082
	.zero		2


//--------------------- .nv.info                  --------------------------
	.section	.nv.info,"",@"SHT_CUDA_INFO"
	.align	4


	//----- nvinfo : EIATTR_REGCOUNT
	.align		4
        /*0000*/ 	.byte	0x04, 0x2f
        /*0002*/ 	.short	(.L_1 - .L_0)
	.align		4
.L_0:
        /*0004*/ 	.word	index@(_Z5gTestPfS_)
        /*0008*/ 	.word	0x0000000e


	//----- nvinfo : EIATTR_FRAME_SIZE
	.align		4
.L_1:
        /*000c*/ 	.byte	0x04, 0x11
        /*000e*/ 	.short	(.L_3 - .L_2)
	.align		4
.L_2:
        /*0010*/ 	.word	index@(_Z5gTestPfS_)
        /*0014*/ 	.word	0x00000000


	//----- nvinfo : EIATTR_MIN_STACK_SIZE
	.align		4
.L_3:
        /*0018*/ 	.byte	0x04, 0x12
        /*001a*/ 	.short	(.L_5 - .L_4)
	.align		4
.L_4:
        /*001c*/ 	.word	index@(_Z5gTestPfS_)
        /*0020*/ 	.word	0x00000000
.L_5:


//--------------------- .nv.compat                --------------------------
	.section	.nv.compat,"",@"SHT_CUDA_COMPAT_INFO"
	.align	4
        /*0000*/ 	.byte	0x02, 0x09, 0x00, 0x00, 0x02, 0x02, 0x01, 0x00, 0x02, 0x05, 0x05, 0x00, 0x03, 0x07, 0x01, 0x01
        /*0010*/ 	.byte	0x02, 0x03, 0x00, 0x00, 0x02, 0x06, 0x01, 0x00, 0x04, 0x0b, 0x08, 0x00, 0x09, 0x00, 0x00, 0x00
        /*0020*/ 	.byte	0x00, 0x00, 0x00, 0x00


//--------------------- .nv.info._Z5gTestPfS_     --------------------------
	.section	.nv.info._Z5gTestPfS_,"",@"SHT_CUDA_INFO"
	.sectionflags	@""
	.align	4


	//----- nvinfo : EIATTR_CUDA_API_VERSION
	.align		4
        /*0000*/ 	.byte	0x04, 0x37
        /*0002*/ 	.short	(.L_7 - .L_6)
.L_6:
        /*0004*/ 	.word	0x00000082


	//----- nvinfo : EIATTR_KPARAM_INFO
	.align		4
.L_7:
        /*0008*/ 	.byte	0x04, 0x17
        /*000a*/ 	.short	(.L_9 - .L_8)
.L_8:
        /*000c*/ 	.word	0x00000000
        /*0010*/ 	.short	0x0001
        /*0012*/ 	.short	0x0008
        /*0014*/ 	.byte	0x00, 0xf5, 0x21, 0x00


	//----- nvinfo : EIATTR_KPARAM_INFO
	.align		4
.L_9:
        /*0018*/ 	.byte	0x04, 0x17
        /*001a*/ 	.short	(.L_11 - .L_10)
.L_10:
        /*001c*/ 	.word	0x00000000
        /*0020*/ 	.short	0x0000
        /*0022*/ 	.short	0x0000
        /*0024*/ 	.byte	0x00, 0xf5, 0x21, 0x00


	//----- nvinfo : EIATTR_SPARSE_MMA_MASK
	.align		4
.L_11:
        /*0028*/ 	.byte	0x03, 0x50
        /*002a*/ 	.short	0x0000


	//----- nvinfo : EIATTR_MAXREG_COUNT
	.align		4
        /*002c*/ 	.byte	0x03, 0x1b
        /*002e*/ 	.short	0x00ff


	//----- nvinfo : EIATTR_MERCURY_ISA_VERSION
	.align		4
        /*0030*/ 	.byte	0x03, 0x5f
        /*0032*/ 	.short	0x0101


	//----- nvinfo : EIATTR_VRC_CTA_INIT_COUNT
	.align		4
        /*0034*/ 	.byte	0x02, 0x4a
	.zero		1
	.zero		1


	//----- nvinfo : EIATTR_EXIT_INSTR_OFFSETS
	.align		4
        /*0038*/ 	.byte	0x04, 0x1c
        /*003a*/ 	.short	(.L_13 - .L_12)


	//   ....[0]....
.L_12:
        /*003c*/ 	.word	0x00000110


	//----- nvinfo : EIATTR_CBANK_PARAM_SIZE
	.align		4
.L_13:
        /*0040*/ 	.byte	0x03, 0x19
        /*0042*/ 	.short	0x0010


	//----- nvinfo : EIATTR_PARAM_CBANK
	.align		4
        /*0044*/ 	.byte	0x04, 0x0a
        /*0046*/ 	.short	(.L_15 - .L_14)
	.align		4
.L_14:
        /*0048*/ 	.word	index@(.nv.constant0._Z5gTestPfS_)
        /*004c*/ 	.short	0x0380
        /*004e*/ 	.short	0x0010


	//----- nvinfo : EIATTR_SW_WAR
	.align		4
.L_15:
        /*0050*/ 	.byte	0x04, 0x36
        /*0052*/ 	.short	(.L_17 - .L_16)
.L_16:
        /*0054*/ 	.word	0x00000008
.L_17:


//--------------------- .nv.callgraph             --------------------------
	.section	.nv.callgraph,"",@"SHT_CUDA_CALLGRAPH"
	.align	4
	.sectionentsize	8
	.align		4
        /*0000*/ 	.word	0x00000000
	.align		4
        /*0004*/ 	.word	0xffffffff
	.align		4
        /*0008*/ 	.word	0x00000000
	.align		4
        /*000c*/ 	.word	0xfffffffe
	.align		4
        /*0010*/ 	.word	0x00000000
	.align		4
        /*0014*/ 	.word	0xfffffffd
	.align		4
        /*0018*/ 	.word	0x00000000
	.align		4
        /*001c*/ 	.word	0xfffffffc


//--------------------- .text._Z5gTestPfS_        --------------------------
	.section	.text._Z5gTestPfS_,"ax",@progbits
	.align	128
        .global         _Z5gTestPfS_
        .type           _Z5gTestPfS_,@function
        .size           _Z5gTestPfS_,(.L_x_1 - _Z5gTestPfS_)
        .other          _Z5gTestPfS_,@"STO_CUDA_ENTRY STV_DEFAULT"
_Z5gTestPfS_:
.text._Z5gTestPfS_:
[----:B------:R-:W-:Y:S01]  /*0000*/  LDC R1, c[0x0][0x37c] ;  /* 0x0000df00ff017b82 */ /* 0x000fe20000000800 */
[----:B------:R-:W0:Y:S07]  /*0010*/  S2R R7, SR_TID.X ;  /* 0x0000000000077919 */ /* 0x000e2e0000002100 */
[----:B------:R-:W1:Y:S01]  /*0020*/  LDC.64 R2, c[0x0][0x380] ;  /* 0x0000e000ff027b82 */ /* 0x000e620000000a00 */
[----:B------:R-:W0:Y:S01]  /*0030*/  LDCU UR6, c[0x0][0x360] ;  /* 0x00006c00ff0677ac */ /* 0x000e220008000800 */
[----:B------:R-:W-:Y:S01]  /*0040*/  HFMA2 R11, -RZ, RZ, 2, 0 ;  /* 0x40000000ff0b7431 */ /* 0x000fe200000001ff */
[----:B------:R-:W0:Y:S01]  /*0050*/  S2R R0, SR_CTAID.X ;  /* 0x0000000000007919 */ /* 0x000e220000002500 */
[----:B------:R-:W2:Y:S04]  /*0060*/  LDCU.64 UR4, c[0x0][0x358] ;  /* 0x00006b00ff0477ac */ /* 0x000ea80008000a00 */
[----:B------:R-:W3:Y:S01]  /*0070*/  LDC.64 R4, c[0x0][0x388] ;  /* 0x0000e200ff047b82 */ /* 0x000ee20000000a00 */
[----:B0-----:R-:W-:-:S04]  /*0080*/  IMAD R7, R0, UR6, R7 ;  /* 0x0000000600077c24 */ /* 0x001fc8000f8e0207 */
[----:B-1----:R-:W-:-:S04]  /*0090*/  IMAD.WIDE.U32 R2, R7, 0x4, R2 ;  /* 0x0000000407027825 */ /* 0x002fc800078e0002 */
[----:B---3--:R-:W-:Y:S01]  /*00a0*/  IMAD.WIDE.U32 R4, R7, 0x4, R4 ;  /* 0x0000000407047825 */ /* 0x008fe200078e0004 */
[----:B------:R-:W-:-:S05]  /*00b0*/  I2FP.F32.U32 R7, R7 ;  /* 0x0000000700077245 */ /* 0x000fca0000201000 */
[----:B--2---:R-:W-:Y:S04]  /*00c0*/  STG.E desc[UR4][R2.64], R7 ;  /* 0x0000000702007986 */ /* 0x004fe8000c101904 */
[----:B------:R-:W-:Y:S04]  /*00d0*/  STG.E desc[UR4][R4.64], R11 ;  /* 0x0000000b04007986 */ /* 0x000fe8000c101904 */
[----:B------:R-:W2:Y:S02]  /*00e0*/  LDG.E R0, desc[UR4][R2.64] ;  /* 0x0000000402007981 */ /* 0x000ea4000c1e1900 */
[----:B--2---:R-:W-:-:S05]  /*00f0*/  FADD R9, R0, 2 ;  /* 0x4000000000097421 */ /* 0x004fca0000000000 */
[----:B------:R-:W-:Y:S01]  /*0100*/  STG.E desc[UR4][R2.64], R9 ;  /* 0x0000000902007986 */ /* 0x000fe2000c101904 */
[----:B------:R-:W-:Y:S05]  /*0110*/  EXIT ;  /* 0x000000000000794d */ /* 0x000fea0003800000 */
.L_x_0:
[----:B------:R-:W-:-:S00]  /*0120*/  BRA `(.L_x_0) ;  /* 0xfffffffc00fc7947 */ /* 0x000fc0000383ffff */
[----:B------:R-:W-:-:S00]  /*0130*/  NOP ;  /* 0x0000000000007918 */ /* 0x000fc00000000000 */
        /* <DEDUP_REMOVED lines=12> */
.L_x_1:


//--------------------- .nv.shared.reserved.0     --------------------------
	.section	.nv.shared.reserved.0,"aw",@nobits
	.weak		__nv_reservedSMEM_offset_0_alias
	.size		__nv_reservedSMEM_offset_0_alias, 0, 64
	.other		__nv_reservedSMEM_offset_0_alias,@"STO_CUDA_RESERVED_SHARED STV_DEFAULT"
__nv_reservedSMEM_offset_0_alias:
	.zero		0
	.zero		64


//--------------------- .nv.constant0._Z5gTestPfS_ --------------------------
	.section	.nv.constant0._Z5gTestPfS_,"a",@progbits
	.sectionflags	@""
	.align	4
.nv.constant0._Z5gTestPfS_:
	.zero		912


//--------------------- SYMBOLS --------------------------

	.type		.nv.reservedSmem.offset0,@object
	.size		.nv.reservedSmem.offset0,0x4
